//
// Generated by NVIDIA NVVM Compiler
//
// Compiler Build ID: CL-36424714
// Cuda compilation tools, release 13.0, V13.0.88
// Based on NVVM 20.0.0
//

.version 9.0
.target sm_100
.address_size 64

	// .globl	_Z8fp32MathPfi

.visible .entry _Z8fp32MathPfi(
	.param .u64 .ptr .align 1 _Z8fp32MathPfi_param_0,
	.param .u32 _Z8fp32MathPfi_param_1
)
{
	.reg .pred 	%p<2>;
	.reg .b32 	%r<6>;
	.reg .b32 	%f<3>;
	.reg .b64 	%rd<5>;

	ld.param.u64 	%rd1, [_Z8fp32MathPfi_param_0];
	ld.param.u32 	%r2, [_Z8fp32MathPfi_param_1];
	mov.u32 	%r3, %ctaid.x;
	mov.u32 	%r4, %ntid.x;
	mov.u32 	%r5, %tid.x;
	mad.lo.s32 	%r1, %r3, %r4, %r5;
	setp.ge.s32 	%p1, %r1, %r2;
	@%p1 bra 	$L__BB0_2;
	cvta.to.global.u64 	%rd2, %rd1;
	mul.wide.s32 	%rd3, %r1, 4;
	add.s64 	%rd4, %rd2, %rd3;
	ld.global.f32 	%f1, [%rd4];
	fma.rn.f32 	%f2, %f1, 0f40000000, 0f3F800000;
	st.global.f32 	[%rd4], %f2;
$L__BB0_2:
	ret;

}
	// .globl	_Z8fp16MathP6__halfi
.visible .entry _Z8fp16MathP6__halfi(
	.param .u64 .ptr .align 1 _Z8fp16MathP6__halfi_param_0,
	.param .u32 _Z8fp16MathP6__halfi_param_1
)
{
	.reg .pred 	%p<2>;
	.reg .b16 	%rs<9>;
	.reg .b32 	%r<6>;
	.reg .b32 	%f<3>;
	.reg .b64 	%rd<5>;

	ld.param.u64 	%rd1, [_Z8fp16MathP6__halfi_param_0];
	ld.param.u32 	%r2, [_Z8fp16MathP6__halfi_param_1];
	mov.u32 	%r3, %ctaid.x;
	mov.u32 	%r4, %ntid.x;
	mov.u32 	%r5, %tid.x;
	mad.lo.s32 	%r1, %r3, %r4, %r5;
	setp.ge.s32 	%p1, %r1, %r2;
	@%p1 bra 	$L__BB1_2;
	cvta.to.global.u64 	%rd2, %rd1;
	mul.wide.s32 	%rd3, %r1, 2;
	add.s64 	%rd4, %rd2, %rd3;
	ld.global.u16 	%rs3, [%rd4];
	mov.f32 	%f1, 0f40000000;
	// begin inline asm
	{  cvt.rn.f16.f32 %rs1, %f1;}

	// end inline asm
	// begin inline asm
	{mul.f16 %rs2,%rs3,%rs1;
}
	// end inline asm
	mov.f32 	%f2, 0f3F800000;
	// begin inline asm
	{  cvt.rn.f16.f32 %rs5, %f2;}

	// end inline asm
	// begin inline asm
	{add.f16 %rs6,%rs2,%rs5;
}
	// end inline asm
	st.global.u16 	[%rd4], %rs6;
$L__BB1_2:
	ret;

}


// ===== COMPILED SASS (sm_100) =====

	.target	sm_100

	.elftype	@"ET_EXEC"


//--------------------- .note.nv.tkinfo           --------------------------
	.section	.note.nv.tkinfo,"",@"SHT_NOTE"
	.sectionflags	@"SHF_NOTE_NV_TKINFO"
	.tkinfo
        /*0018*/ 	.word	0x00000002
        /*0030*/ 	.string	""
        /*0030*/ 	.string	"ptxas"
        /*0030*/ 	.string	"Cuda compilation tools, release 13.0, V13.0.88"
        /*0030*/ 	.string	"Build cuda_13.0.r13.0/compiler.36424714_0"
        /*0030*/ 	.string	"-arch sm_100 -m 64 "



//--------------------- .note.nv.cuinfo           --------------------------
	.section	.note.nv.cuinfo,"",@"SHT_NOTE"
	.sectionflags	@"SHF_NOTE_NV_CUINFO"
        /*0018*/ 	.short	0x0002
        /*001a*/ 	.short	0x0064
        /*001c*/ 	.short	0x0082
	.zero		2


//--------------------- .nv.info                  --------------------------
	.section	.nv.info,"",@"SHT_CUDA_INFO"
	.align	4


	//----- nvinfo : EIATTR_REGCOUNT
	.align		4
        /*0000*/ 	.byte	0x04, 0x2f
        /*0002*/ 	.short	(.L_1 - .L_0)
	.align		4
.L_0:
        /*0004*/ 	.word	index@(_Z8fp32MathPfi)
        /*0008*/ 	.word	0x00000008


	//----- nvinfo : EIATTR_FRAME_SIZE
	.align		4
.L_1:
        /*000c*/ 	.byte	0x04, 0x11
        /*000e*/ 	.short	(.L_3 - .L_2)
	.align		4
.L_2:
        /*0010*/ 	.word	index@(_Z8fp32MathPfi)
        /*0014*/ 	.word	0x00000000


	//----- nvinfo : EIATTR_REGCOUNT
	.align		4
.L_3:
        /*0018*/ 	.byte	0x04, 0x2f
        /*001a*/ 	.short	(.L_5 - .L_4)
	.align		4
.L_4:
        /*001c*/ 	.word	index@(_Z8fp16MathP6__halfi)
        /*0020*/ 	.word	0x00000008


	//----- nvinfo : EIATTR_FRAME_SIZE
	.align		4
.L_5:
        /*0024*/ 	.byte	0x04, 0x11
        /*0026*/ 	.short	(.L_7 - .L_6)
	.align		4
.L_6:
        /*0028*/ 	.word	index@(_Z8fp16MathP6__halfi)
        /*002c*/ 	.word	0x00000000


	//----- nvinfo : EIATTR_MIN_STACK_SIZE
	.align		4
.L_7:
        /*0030*/ 	.byte	0x04, 0x12
        /*0032*/ 	.short	(.L_9 - .L_8)
	.align		4
.L_8:
        /*0034*/ 	.word	index@(_Z8fp16MathP6__halfi)
        /*0038*/ 	.word	0x00000000


	//----- nvinfo : EIATTR_MIN_STACK_SIZE
	.align		4
.L_9:
        /*003c*/ 	.byte	0x04, 0x12
        /*003e*/ 	.short	(.L_11 - .L_10)
	.align		4
.L_10:
        /*0040*/ 	.word	index@(_Z8fp32MathPfi)
        /*0044*/ 	.word	0x00000000
.L_11:


//--------------------- .nv.compat                --------------------------
	.section	.nv.compat,"",@"SHT_CUDA_COMPAT_INFO"
	.align	4
        /*0000*/ 	.byte	0x02, 0x09, 0x00, 0x00, 0x02, 0x02, 0x01, 0x00, 0x02, 0x05, 0x05, 0x00, 0x03, 0x07, 0x01, 0x01
        /*0010*/ 	.byte	0x02, 0x03, 0x00, 0x00, 0x02, 0x06, 0x01, 0x00, 0x04, 0x0b, 0x08, 0x00, 0x09, 0x00, 0x00, 0x00
        /*0020*/ 	.byte	0x00, 0x00, 0x00, 0x00


//--------------------- .nv.info._Z8fp16MathP6__halfi --------------------------
	.section	.nv.info._Z8fp16MathP6__halfi,"",@"SHT_CUDA_INFO"
	.sectionflags	@""
	.align	4


	//----- nvinfo : EIATTR_CUDA_API_VERSION
	.align		4
        /*0000*/ 	.byte	0x04, 0x37
        /*0002*/ 	.short	(.L_13 - .L_12)
.L_12:
        /*0004*/ 	.word	0x00000082


	//----- nvinfo : EIATTR_KPARAM_INFO
	.align		4
.L_13:
        /*0008*/ 	.byte	0x04, 0x17
        /*000a*/ 	.short	(.L_15 - .L_14)
.L_14:
        /*000c*/ 	.word	0x00000000
        /*0010*/ 	.short	0x0001
        /*0012*/ 	.short	0x0008
        /*0014*/ 	.byte	0x00, 0xf0, 0x11, 0x00


	//----- nvinfo : EIATTR_KPARAM_INFO
	.align		4
.L_15:
        /*0018*/ 	.byte	0x04, 0x17
        /*001a*/ 	.short	(.L_17 - .L_16)
.L_16:
        /*001c*/ 	.word	0x00000000
        /*0020*/ 	.short	0x0000
        /*0022*/ 	.short	0x0000
        /*0024*/ 	.byte	0x00, 0xf5, 0x21, 0x00


	//----- nvinfo : EIATTR_SPARSE_MMA_MASK
	.align		4
.L_17:
        /*0028*/ 	.byte	0x03, 0x50
        /*002a*/ 	.short	0x0000


	//----- nvinfo : EIATTR_MAXREG_COUNT
	.align		4
        /*002c*/ 	.byte	0x03, 0x1b
        /*002e*/ 	.short	0x00ff


	//----- nvinfo : EIATTR_MERCURY_ISA_VERSION
	.align		4
        /*0030*/ 	.byte	0x03, 0x5f
        /*0032*/ 	.short	0x0101


	//----- nvinfo : EIATTR_VRC_CTA_INIT_COUNT
	.align		4
        /*0034*/ 	.byte	0x02, 0x4a
	.zero		1
	.zero		1


	//----- nvinfo : EIATTR_EXIT_INSTR_OFFSETS
	.align		4
        /*0038*/ 	.byte	0x04, 0x1c
        /*003a*/ 	.short	(.L_19 - .L_18)


	//   ....[0]....
.L_18:
        /*003c*/ 	.word	0x00000070


	//   ....[1]....
        /*0040*/ 	.word	0x00000100


	//----- nvinfo : EIATTR_CBANK_PARAM_SIZE
	.align		4
.L_19:
        /*0044*/ 	.byte	0x03, 0x19
        /*0046*/ 	.short	0x000c


	//----- nvinfo : EIATTR_PARAM_CBANK
	.align		4
        /*0048*/ 	.byte	0x04, 0x0a
        /*004a*/ 	.short	(.L_21 - .L_20)
	.align		4
.L_20:
        /*004c*/ 	.word	index@(.nv.constant0._Z8fp16MathP6__halfi)
        /*0050*/ 	.short	0x0380
        /*0052*/ 	.short	0x000c


	//----- nvinfo : EIATTR_SW_WAR
	.align		4
.L_21:
        /*0054*/ 	.byte	0x04, 0x36
        /*0056*/ 	.short	(.L_23 - .L_22)
.L_22:
        /*0058*/ 	.word	0x00000008
.L_23:


//--------------------- .nv.info._Z8fp32MathPfi   --------------------------
	.section	.nv.info._Z8fp32MathPfi,"",@"SHT_CUDA_INFO"
	.sectionflags	@""
	.align	4


	//----- nvinfo : EIATTR_CUDA_API_VERSION
	.align		4
        /*0000*/ 	.byte	0x04, 0x37
        /*0002*/ 	.short	(.L_25 - .L_24)
.L_24:
        /*0004*/ 	.word	0x00000082


	//----- nvinfo : EIATTR_KPARAM_INFO
	.align		4
.L_25:
        /*0008*/ 	.byte	0x04, 0x17
        /*000a*/ 	.short	(.L_27 - .L_26)
.L_26:
        /*000c*/ 	.word	0x00000000
        /*0010*/ 	.short	0x0001
        /*0012*/ 	.short	0x0008
        /*0014*/ 	.byte	0x00, 0xf0, 0x11, 0x00


	//----- nvinfo : EIATTR_KPARAM_INFO
	.align		4
.L_27:
        /*0018*/ 	.byte	0x04, 0x17
        /*001a*/ 	.short	(.L_29 - .L_28)
.L_28:
        /*001c*/ 	.word	0x00000000
        /*0020*/ 	.short	0x0000
        /*0022*/ 	.short	0x0000
        /*0024*/ 	.byte	0x00, 0xf5, 0x21, 0x00


	//----- nvinfo : EIATTR_SPARSE_MMA_MASK
	.align		4
.L_29:
        /*0028*/ 	.byte	0x03, 0x50
        /*002a*/ 	.short	0x0000


	//----- nvinfo : EIATTR_MAXREG_COUNT
	.align		4
        /*002c*/ 	.byte	0x03, 0x1b
        /*002e*/ 	.short	0x00ff


	//----- nvinfo : EIATTR_MERCURY_ISA_VERSION
	.align		4
        /*0030*/ 	.byte	0x03, 0x5f
        /*0032*/ 	.short	0x0101


	//----- nvinfo : EIATTR_VRC_CTA_INIT_COUNT
	.align		4
        /*0034*/ 	.byte	0x02, 0x4a
	.zero		1
	.zero		1


	//----- nvinfo : EIATTR_EXIT_INSTR_OFFSETS
	.align		4
        /*0038*/ 	.byte	0x04, 0x1c
        /*003a*/ 	.short	(.L_31 - .L_30)


	//   ....[0]....
.L_30:
        /*003c*/ 	.word	0x00000070


	//   ....[1]....
        /*0040*/ 	.word	0x000000f0


	//----- nvinfo : EIATTR_CBANK_PARAM_SIZE
	.align		4
.L_31:
        /*0044*/ 	.byte	0x03, 0x19
        /*0046*/ 	.short	0x000c


	//----- nvinfo : EIATTR_PARAM_CBANK
	.align		4
        /*0048*/ 	.byte	0x04, 0x0a
        /*004a*/ 	.short	(.L_33 - .L_32)
	.align		4
.L_32:
        /*004c*/ 	.word	index@(.nv.constant0._Z8fp32MathPfi)
        /*0050*/ 	.short	0x0380
        /*0052*/ 	.short	0x000c


	//----- nvinfo : EIATTR_SW_WAR
	.align		4
.L_33:
        /*0054*/ 	.byte	0x04, 0x36
        /*0056*/ 	.short	(.L_35 - .L_34)
.L_34:
        /*0058*/ 	.word	0x00000008
.L_35:


//--------------------- .nv.callgraph             --------------------------
	.section	.nv.callgraph,"",@"SHT_CUDA_CALLGRAPH"
	.align	4
	.sectionentsize	8
	.align		4
        /*0000*/ 	.word	0x00000000
	.align		4
        /*0004*/ 	.word	0xffffffff
	.align		4
        /*0008*/ 	.word	0x00000000
	.align		4
        /*000c*/ 	.word	0xfffffffe
	.align		4
        /*0010*/ 	.word	0x00000000
	.align		4
        /*0014*/ 	.word	0xfffffffd
	.align		4
        /*0018*/ 	.word	0x00000000
	.align		4
        /*001c*/ 	.word	0xfffffffc


//--------------------- .text._Z8fp16MathP6__halfi --------------------------
	.section	.text._Z8fp16MathP6__halfi,"ax",@progbits
	.align	128
        .global         _Z8fp16MathP6__halfi
        .type           _Z8fp16MathP6__halfi,@function
        .size           _Z8fp16MathP6__halfi,(.L_x_2 - _Z8fp16MathP6__halfi)
        .other          _Z8fp16MathP6__halfi,@"STO_CUDA_ENTRY STV_DEFAULT"
_Z8fp16MathP6__halfi:
.text._Z8fp16MathP6__halfi:
[----:B------:R-:W-:Y:S01]  /*0000*/  LDC R1, c[0x0][0x37c] ;  /* 0x0000df00ff017b82 */ /* 0x000fe20000000800 */
[----:B------:R-:W0:Y:S07]  /*0010*/  S2R R0, SR_TID.X ;  /* 0x0000000000007919 */ /* 0x000e2e0000002100 */
[----:B------:R-:W0:Y:S01]  /*0020*/  S2UR UR4, SR_CTAID.X ;  /* 0x00000000000479c3 */ /* 0x000e220000002500 */
[----:B------:R-:W1:Y:S07]  /*0030*/  LDCU UR5, c[0x0][0x388] ;  /* 0x00007100ff0577ac */ /* 0x000e6e0008000800 */
[----:B------:R-:W0:Y:S02]  /*0040*/  LDC R5, c[0x0][0x360] ;  /* 0x0000d800ff057b82 */ /* 0x000e240000000800 */
[----:B0-----:R-:W-:-:S05]  /*0050*/  IMAD R5, R5, UR4, R0 ;  /* 0x0000000405057c24 */ /* 0x001fca000f8e0200 */
[----:B-1----:R-:W-:-:S13]  /*0060*/  ISETP.GE.AND P0, PT, R5, UR5, PT ;  /* 0x0000000505007c0c */ /* 0x002fda000bf06270 */
[----:B------:R-:W-:Y:S05]  /*0070*/  @P0 EXIT ;  /* 0x000000000000094d */ /* 0x000fea0003800000 */
[----:B------:R-:W0:Y:S01]  /*0080*/  LDC.64 R2, c[0x0][0x380] ;  /* 0x0000e000ff027b82 */ /* 0x000e220000000a00 */
[----:B------:R-:W1:Y:S01]  /*0090*/  LDCU.64 UR4, c[0x0][0x358] ;  /* 0x00006b00ff0477ac */ /* 0x000e620008000a00 */
[----:B0-----:R-:W-:-:S05]  /*00a0*/  IMAD.WIDE R2, R5, 0x2, R2 ;  /* 0x0000000205027825 */ /* 0x001fca00078e0202 */
[----:B-1----:R-:W2:Y:S01]  /*00b0*/  LDG.E.U16 R0, desc[UR4][R2.64] ;  /* 0x0000000402007981 */ /* 0x002ea2000c1e1500 */
[----:B------:R-:W-:-:S05]  /*00c0*/  HFMA2 R4, -RZ, RZ, 0, 2 ;  /* 0x00004000ff047431 */ /* 0x000fca00000001ff */
[----:B--2---:R-:W-:-:S05]  /*00d0*/  PRMT R0, R0, 0x5410, R4 ;  /* 0x0000541000007816 */ /* 0x004fca0000000004 */
[----:B------:R-:W-:-:S05]  /*00e0*/  HFMA2 R0, R0.H0_H0, R0.H1_H1, 1, 1 ;  /* 0x3c003c0000007431 */ /* 0x000fca0000060800 */
[----:B------:R-:W-:Y:S01]  /*00f0*/  STG.E.U16 desc[UR4][R2.64], R0 ;  /* 0x0000000002007986 */ /* 0x000fe2000c101504 */
[----:B------:R-:W-:Y:S05]  /*0100*/  EXIT ;  /* 0x000000000000794d */ /* 0x000fea0003800000 */
.L_x_0:
[----:B------:R-:W-:-:S00]  /*0110*/  BRA `(.L_x_0) ;  /* 0xfffffffc00fc7947 */ /* 0x000fc0000383ffff */
[----:B------:R-:W-:-:S00]  /*0120*/  NOP ;  /* 0x0000000000007918 */ /* 0x000fc00000000000 */
        /* <DEDUP_REMOVED lines=13> */
.L_x_2:


//--------------------- .text._Z8fp32MathPfi      --------------------------
	.section	.text._Z8fp32MathPfi,"ax",@progbits
	.align	128
        .global         _Z8fp32MathPfi
        .type           _Z8fp32MathPfi,@function
        .size           _Z8fp32MathPfi,(.L_x_3 - _Z8fp32MathPfi)
        .other          _Z8fp32MathPfi,@"STO_CUDA_ENTRY STV_DEFAULT"
_Z8fp32MathPfi:
.text._Z8fp32MathPfi:
        /* <DEDUP_REMOVED lines=11> */
[----:B-1----:R-:W2:Y:S01]  /*00b0*/  LDG.E R0, desc[UR4][R2.64] ;  /* 0x0000000402007981 */ /* 0x002ea2000c1e1900 */
[----:B------:R-:W-:-:S05]  /*00c0*/  HFMA2 R5, -RZ, RZ, 2, 0 ;  /* 0x40000000ff057431 */ /* 0x000fca00000001ff */
[----:B--2---:R-:W-:-:S05]  /*00d0*/  FFMA R5, R0, R5, 1 ;  /* 0x3f80000000057423 */ /* 0x004fca0000000005 */
[----:B------:R-:W-:Y:S01]  /*00e0*/  STG.E desc[UR4][R2.64], R5 ;  /* 0x0000000502007986 */ /* 0x000fe2000c101904 */
[----:B------:R-:W-:Y:S05]  /*00f0*/  EXIT ;  /* 0x000000000000794d */ /* 0x000fea0003800000 */
.L_x_1:
        /* <DEDUP_REMOVED lines=16> */
.L_x_3:


//--------------------- .nv.shared.reserved.0     --------------------------
	.section	.nv.shared.reserved.0,"aw",@nobits
	.weak		__nv_reservedSMEM_offset_0_alias
	.size		__nv_reservedSMEM_offset_0_alias, 0, 64
	.other		__nv_reservedSMEM_offset_0_alias,@"STO_CUDA_RESERVED_SHARED STV_DEFAULT"
__nv_reservedSMEM_offset_0_alias:
	.zero		0
	.zero		64


//--------------------- .nv.constant0._Z8fp16MathP6__halfi --------------------------
	.section	.nv.constant0._Z8fp16MathP6__halfi,"a",@progbits
	.sectionflags	@""
	.align	4
.nv.constant0._Z8fp16MathP6__halfi:
	.zero		908


//--------------------- .nv.constant0._Z8fp32MathPfi --------------------------
	.section	.nv.constant0._Z8fp32MathPfi,"a",@progbits
	.sectionflags	@""
	.align	4
.nv.constant0._Z8fp32MathPfi:
	.zero		908


//--------------------- SYMBOLS --------------------------

	.type		.nv.reservedSmem.offset0,@object
	.size		.nv.reservedSmem.offset0,0x4
